	.headerflags	@"EF_CUDA_TEXMODE_UNIFIED EF_CUDA_64BIT_ADDRESS EF_CUDA_SM86 EF_CUDA_VIRTUAL_SM(EF_CUDA_SM86)"
	.elftype	@"ET_EXEC"


//--------------------- .nv.info                  --------------------------
	.section	.nv.info,"",@"SHT_CUDA_INFO"
	.align	4


	//----- nvinfo : EIATTR_REGCOUNT
	.align		4
        /*0000*/ 	.byte	0x04, 0x2f
        /*0002*/ 	.short	(.L_1 - .L_0)
	.align		4
.L_0:
        /*0004*/ 	.word	index@(triton_red_fused_addmm_0)
        /*0008*/ 	.word	0x00000028


	//----- nvinfo : EIATTR_MIN_STACK_SIZE
	.align		4
.L_1:
        /*000c*/ 	.byte	0x04, 0x12
        /*000e*/ 	.short	(.L_3 - .L_2)
	.align		4
.L_2:
        /*0010*/ 	.word	index@(triton_red_fused_addmm_0)
        /*0014*/ 	.word	0x00000000


	//----- nvinfo : EIATTR_FRAME_SIZE
	.align		4
.L_3:
        /*0018*/ 	.byte	0x04, 0x11
        /*001a*/ 	.short	(.L_5 - .L_4)
	.align		4
.L_4:
        /*001c*/ 	.word	index@(triton_red_fused_addmm_0)
        /*0020*/ 	.word	0x00000000


	//----- nvinfo : EIATTR_MIN_STACK_SIZE
	.align		4
.L_5:
        /*0024*/ 	.byte	0x04, 0x12
        /*0026*/ 	.short	(.L_7 - .L_6)
	.align		4
.L_6:
        /*0028*/ 	.word	index@(triton_red_fused_addmm_0)
        /*002c*/ 	.word	0x00000000
.L_7:


//--------------------- .nv.info.triton_red_fused_addmm_0 --------------------------
	.section	.nv.info.triton_red_fused_addmm_0,"",@"SHT_CUDA_INFO"
	.sectionflags	@""
	.align	4


	//----- nvinfo : EIATTR_CUDA_API_VERSION
	.align		4
        /*0000*/ 	.byte	0x04, 0x37
        /*0002*/ 	.short	(.L_9 - .L_8)
.L_8:
        /*0004*/ 	.word	0x0000007c


	//----- nvinfo : EIATTR_SW2861232_WAR
	.align		4
.L_9:
        /*0008*/ 	.byte	0x01, 0x35
	.zero		2


	//----- nvinfo : EIATTR_PARAM_CBANK
	.align		4
        /*000c*/ 	.byte	0x04, 0x0a
        /*000e*/ 	.short	(.L_11 - .L_10)
	.align		4
.L_10:
        /*0010*/ 	.word	index@(.nv.constant0.triton_red_fused_addmm_0)
        /*0014*/ 	.short	0x0160
        /*0016*/ 	.short	0x0038


	//----- nvinfo : EIATTR_CBANK_PARAM_SIZE
	.align		4
.L_11:
        /*0018*/ 	.byte	0x03, 0x19
        /*001a*/ 	.short	0x0038


	//----- nvinfo : EIATTR_KPARAM_INFO
	.align		4
        /*001c*/ 	.byte	0x04, 0x17
        /*001e*/ 	.short	(.L_13 - .L_12)
.L_12:
        /*0020*/ 	.word	0x00000000
        /*0024*/ 	.short	0x0007
        /*0026*/ 	.short	0x0030
        /*0028*/ 	.byte	0x00, 0xf4, 0x21, 0x00


	//----- nvinfo : EIATTR_KPARAM_INFO
	.align		4
.L_13:
        /*002c*/ 	.byte	0x04, 0x17
        /*002e*/ 	.short	(.L_15 - .L_14)
.L_14:
        /*0030*/ 	.word	0x00000000
        /*0034*/ 	.short	0x0006
        /*0036*/ 	.short	0x002c
        /*0038*/ 	.byte	0x00, 0xf0, 0x11, 0x00


	//----- nvinfo : EIATTR_KPARAM_INFO
	.align		4
.L_15:
        /*003c*/ 	.byte	0x04, 0x17
        /*003e*/ 	.short	(.L_17 - .L_16)
.L_16:
        /*0040*/ 	.word	0x00000000
        /*0044*/ 	.short	0x0005
        /*0046*/ 	.short	0x0028
        /*0048*/ 	.byte	0x00, 0xf0, 0x11, 0x00


	//----- nvinfo : EIATTR_KPARAM_INFO
	.align		4
.L_17:
        /*004c*/ 	.byte	0x04, 0x17
        /*004e*/ 	.short	(.L_19 - .L_18)
.L_18:
        /*0050*/ 	.word	0x00000000
        /*0054*/ 	.short	0x0004
        /*0056*/ 	.short	0x0020
        /*0058*/ 	.byte	0x00, 0xf4, 0x21, 0x00


	//----- nvinfo : EIATTR_KPARAM_INFO
	.align		4
.L_19:
        /*005c*/ 	.byte	0x04, 0x17
        /*005e*/ 	.short	(.L_21 - .L_20)
.L_20:
        /*0060*/ 	.word	0x00000000
        /*0064*/ 	.short	0x0003
        /*0066*/ 	.short	0x0018
        /*0068*/ 	.byte	0x00, 0xf4, 0x21, 0x00


	//----- nvinfo : EIATTR_KPARAM_INFO
	.align		4
.L_21:
        /*006c*/ 	.byte	0x04, 0x17
        /*006e*/ 	.short	(.L_23 - .L_22)
.L_22:
        /*0070*/ 	.word	0x00000000
        /*0074*/ 	.short	0x0002
        /*0076*/ 	.short	0x0010
        /*0078*/ 	.byte	0x00, 0xf4, 0x21, 0x00


	//----- nvinfo : EIATTR_KPARAM_INFO
	.align		4
.L_23:
        /*007c*/ 	.byte	0x04, 0x17
        /*007e*/ 	.short	(.L_25 - .L_24)
.L_24:
        /*0080*/ 	.word	0x00000000
        /*0084*/ 	.short	0x0001
        /*0086*/ 	.short	0x0008
        /*0088*/ 	.byte	0x00, 0xf4, 0x21, 0x00


	//----- nvinfo : EIATTR_KPARAM_INFO
	.align		4
.L_25:
        /*008c*/ 	.byte	0x04, 0x17
        /*008e*/ 	.short	(.L_27 - .L_26)
.L_26:
        /*0090*/ 	.word	0x00000000
        /*0094*/ 	.short	0x0000
        /*0096*/ 	.short	0x0000
        /*0098*/ 	.byte	0x00, 0xf4, 0x21, 0x00


	//----- nvinfo : EIATTR_MAXREG_COUNT
	.align		4
.L_27:
        /*009c*/ 	.byte	0x03, 0x1b
        /*009e*/ 	.short	0x00ff


	//----- nvinfo : EIATTR_COOP_GROUP_MASK_REGIDS
	.align		4
        /*00a0*/ 	.byte	0x04, 0x29
        /*00a2*/ 	.short	(.L_29 - .L_28)


	//   ....[0]....
.L_28:
        /*00a4*/ 	.word	0xffffffff


	//   ....[1]....
        /*00a8*/ 	.word	0xffffffff


	//   ....[2]....
        /*00ac*/ 	.word	0xffffffff


	//   ....[3]....
        /*00b0*/ 	.word	0xffffffff


	//----- nvinfo : EIATTR_COOP_GROUP_INSTR_OFFSETS
	.align		4
.L_29:
        /*00b4*/ 	.byte	0x04, 0x28
        /*00b6*/ 	.short	(.L_31 - .L_30)


	//   ....[0]....
.L_30:
        /*00b8*/ 	.word	0x00000e60


	//   ....[1]....
        /*00bc*/ 	.word	0x00000e90


	//   ....[2]....
        /*00c0*/ 	.word	0x00000ef0


	//   ....[3]....
        /*00c4*/ 	.word	0x00000f00


	//----- nvinfo : EIATTR_EXIT_INSTR_OFFSETS
	.align		4
.L_31:
        /*00c8*/ 	.byte	0x04, 0x1c
        /*00ca*/ 	.short	(.L_33 - .L_32)


	//   ....[0]....
.L_32:
        /*00cc*/ 	.word	0x00000fb0


	//   ....[1]....
        /*00d0*/ 	.word	0x00000ff0


	//----- nvinfo : EIATTR_REQNTID
	.align		4
.L_33:
        /*00d4*/ 	.byte	0x04, 0x10
        /*00d6*/ 	.short	(.L_35 - .L_34)
.L_34:
        /*00d8*/ 	.word	0x00000100
        /*00dc*/ 	.word	0x00000001
        /*00e0*/ 	.word	0x00000001


	//----- nvinfo : EIATTR_CRS_STACK_SIZE
	.align		4
.L_35:
        /*00e4*/ 	.byte	0x04, 0x1e
        /*00e6*/ 	.short	(.L_37 - .L_36)
.L_36:
        /*00e8*/ 	.word	0x00000000
.L_37:


//--------------------- .nv.callgraph             --------------------------
	.section	.nv.callgraph,"",@"SHT_CUDA_CALLGRAPH"
	.align	4
	.sectionentsize	8
	.align		4
        /*0000*/ 	.word	0x00000000
	.align		4
        /*0004*/ 	.word	0xffffffff
	.align		4
        /*0008*/ 	.word	0x00000000
	.align		4
        /*000c*/ 	.word	0xfffffffe
	.align		4
        /*0010*/ 	.word	0x00000000
	.align		4
        /*0014*/ 	.word	0xfffffffd
	.align		4
        /*0018*/ 	.word	0x00000000
	.align		4
        /*001c*/ 	.word	0xfffffffc


//--------------------- .nv.rel.action            --------------------------
	.section	.nv.rel.action,"",@"SHT_CUDA_RELOCINFO"
	.align	8
	.sectionentsize	8
        /*0000*/ 	.byte	0x73, 0x00, 0x00, 0x00, 0x00, 0x00, 0x00, 0x00, 0x00, 0x00, 0x00, 0x11, 0x25, 0x00, 0x05, 0x36


//--------------------- .nv.constant0.triton_red_fused_addmm_0 --------------------------
	.section	.nv.constant0.triton_red_fused_addmm_0,"a",@progbits
	.sectionflags	@""
	.align	4
.nv.constant0.triton_red_fused_addmm_0:
	.zero		408


//--------------------- .text.triton_red_fused_addmm_0 --------------------------
	.section	.text.triton_red_fused_addmm_0,"ax",@progbits
	.sectionflags	@"SHF_BARRIERS=1"
	.sectioninfo	@"SHI_REGISTERS=40"
	.align	128
        .global         triton_red_fused_addmm_0
        .type           triton_red_fused_addmm_0,@function
        .size           triton_red_fused_addmm_0,(.L_x_4 - triton_red_fused_addmm_0)
        .other          triton_red_fused_addmm_0,@"STO_CUDA_ENTRY STV_DEFAULT"
triton_red_fused_addmm_0:
.text.triton_red_fused_addmm_0:
[----:B------:R-:W-:Y:S02]  /*0000*/  MOV R1, c[0x0][0x28] ;  /* 0x00000a0000017a02 */ /* 0x000fe40000000f00 */
[----:B------:R-:W0:Y:S01]  /*0010*/  S2R R0, SR_TID.X ;  /* 0x0000000000007919 */ /* 0x000e220000002100 */
[----:B------:R-:W-:Y:S01]  /*0020*/  ULDC.64 UR4, c[0x0][0x118] ;  /* 0x0000460000047ab9 */ /* 0x000fe20000000a00 */
[----:B------:R-:W-:Y:S02]  /*0030*/  BSSY B0, `(.L_x_0) ;  /* 0x00000e2000007945 */ /* 0x000fe40003800000 */
[----:B------:R-:W1:Y:S01]  /*0040*/  S2R R5, SR_CTAID.X ;  /* 0x0000000000057919 */ /* 0x000e620000002500 */
[----:B0-----:R-:W-:Y:S02]  /*0050*/  SHF.R.U32.HI R2, RZ, 0x2, R0 ;  /* 0x00000002ff027819 */ /* 0x001fe40000011600 */
[----:B-1----:R-:W-:Y:S02]  /*0060*/  SHF.L.U32 R3, R5, 0x6, RZ ;  /* 0x0000000605037819 */ /* 0x002fe400000006ff */
[----:B------:R-:W-:-:S04]  /*0070*/  SGXT.U32 R2, R2, 0x6 ;  /* 0x000000060202781a */ /* 0x000fc80000000000 */
[----:B------:R-:W-:-:S04]  /*0080*/  LOP3.LUT R4, R2, R3, RZ, 0xfc, !PT ;  /* 0x0000000302047212 */ /* 0x000fc800078efcff */
[----:B------:R-:W-:-:S13]  /*0090*/  ISETP.GE.AND P0, PT, R4, 0x4800, PT ;  /* 0x000048000400780c */ /* 0x000fda0003f06270 */
[----:B------:R-:W-:Y:S01]  /*00a0*/  @P0 CS2R R34, SRZ ;  /* 0x0000000000220805 */ /* 0x000fe2000001ff00 */
[----:B------:R-:W-:Y:S05]  /*00b0*/  @P0 BRA `(.L_x_1) ;  /* 0x00000d9000000947 */ /* 0x000fea0003800000 */
[----:B------:R-:W-:Y:S01]  /*00c0*/  LEA R5, R5, R2, 0x6 ;  /* 0x0000000205057211 */ /* 0x000fe200078e30ff */
[----:B------:R-:W-:Y:S01]  /*00d0*/  CS2R R34, SRZ ;  /* 0x0000000000227805 */ /* 0x000fe2000001ff00 */
[----:B------:R-:W-:Y:S02]  /*00e0*/  LOP3.LUT R4, R0, 0x3, RZ, 0xc0, !PT ;  /* 0x0000000300047812 */ /* 0x000fe400078ec0ff */
[----:B------:R-:W-:Y:S01]  /*00f0*/  MOV R6, 0xfffffffc ;  /* 0xfffffffc00067802 */ /* 0x000fe20000000f00 */
[----:B------:R-:W-:Y:S01]  /*0100*/  IMAD R5, R5, 0xc00, RZ ;  /* 0x00000c0005057824 */ /* 0x000fe200078e02ff */
[----:B------:R-:W-:Y:S02]  /*0110*/  LEA R16, P0, R4, c[0x0][0x160], 0x1 ;  /* 0x0000580004107a11 */ /* 0x000fe400078008ff */
[----:B------:R-:W-:Y:S02]  /*0120*/  MOV R4, 0xffffffff ;  /* 0xffffffff00047802 */ /* 0x000fe40000000f00 */
[----:B------:R-:W-:-:S02]  /*0130*/  LOP3.LUT R5, R5, 0x3, R0, 0xf8, !PT ;  /* 0x0000000305057812 */ /* 0x000fc400078ef800 */
[----:B------:R-:W-:-:S05]  /*0140*/  IADD3.X R17, RZ, c[0x0][0x164], RZ, P0, !PT ;  /* 0x00005900ff117a10 */ /* 0x000fca00007fe4ff */
.L_x_2:
[----:B------:R-:W2:Y:S04]  /*0150*/  LDG.E.EL.U16 R28, [R16.64] ;  /* 0x00000004101c7981 */ /* 0x000ea8000c2e1500 */
[----:B------:R-:W3:Y:S01]  /*0160*/  LDG.E.EL.U16 R25, [R16.64+0x8] ;  /* 0x0000080410197981 */ /* 0x000ee2000c2e1500 */
[--C-:B------:R-:W-:Y:S02]  /*0170*/  IADD3 R15, R5, 0x4, R6.reuse ;  /* 0x00000004050f7810 */ /* 0x100fe40007ffe006 */
[----:B------:R-:W-:Y:S01]  /*0180*/  MOV R24, 0x2 ;  /* 0x0000000200187802 */ /* 0x000fe20000000f00 */
[----:B------:R-:W4:Y:S04]  /*0190*/  LDG.E.EL.U16 R8, [R16.64+0x10] ;  /* 0x0000100410087981 */ /* 0x000f28000c2e1500 */
[-C--:B------:R-:W-:Y:S01]  /*01a0*/  IMAD.WIDE R12, R15, R24.reuse, c[0x0][0x168] ;  /* 0x00005a000f0c7625 */ /* 0x080fe200078e0218 */
[----:B------:R-:W-:Y:S01]  /*01b0*/  IADD3 R27, R5, 0x4, R6 ;  /* 0x00000004051b7810 */ /* 0x000fe20007ffe006 */
[----:B------:R-:W5:Y:S02]  /*01c0*/  LDG.E.EL.U16 R10, [R16.64+0x18] ;  /* 0x00001804100a7981 */ /* 0x000f64000c2e1500 */
[----:B------:R-:W-:-:S02]  /*01d0*/  IMAD.WIDE R14, R15, R24, c[0x0][0x170] ;  /* 0x00005c000f0e7625 */ /* 0x000fc400078e0218 */
[----:B------:R0:W4:Y:S04]  /*01e0*/  LDG.E.EF.U16 R22, [R12.64] ;  /* 0x000000040c167981 */ /* 0x000128000c0e1500 */
[----:B------:R1:W4:Y:S01]  /*01f0*/  LDG.E.EF.U16 R23, [R14.64] ;  /* 0x000000040e177981 */ /* 0x000322000c0e1500 */
[----:B------:R-:W-:-:S05]  /*0200*/  IADD3 R27, R27, 0x4, RZ ;  /* 0x000000041b1b7810 */ /* 0x000fca0007ffe0ff */
[-C--:B------:R-:W-:Y:S01]  /*0210*/  IMAD.WIDE R18, R27, R24.reuse, c[0x0][0x168] ;  /* 0x00005a001b127625 */ /* 0x080fe200078e0218 */
[----:B------:R-:W-:Y:S01]  /*0220*/  IADD3 R31, R5, 0x8, R6 ;  /* 0x00000008051f7810 */ /* 0x000fe20007ffe006 */
[----:B0-----:R-:W4:Y:S04]  /*0230*/  LDG.E.EL.U16 R13, [R16.64+0x28] ;  /* 0x00002804100d7981 */ /* 0x001f28000c2e1500 */
[----:B------:R0:W4:Y:S01]  /*0240*/  LDG.E.EF.U16 R7, [R18.64] ;  /* 0x0000000412077981 */ /* 0x000122000c0e1500 */
[----:B------:R-:W-:-:S03]  /*0250*/  IMAD.WIDE R26, R27, R24, c[0x0][0x170] ;  /* 0x00005c001b1a7625 */ /* 0x000fc600078e0218 */
[----:B-1----:R-:W4:Y:S04]  /*0260*/  LDG.E.EL.U16 R14, [R16.64+0x30] ;  /* 0x00003004100e7981 */ /* 0x002f28000c2e1500 */
[----:B------:R1:W4:Y:S01]  /*0270*/  LDG.E.EF.U16 R9, [R26.64] ;  /* 0x000000041a097981 */ /* 0x000322000c0e1500 */
[----:B------:R-:W-:-:S05]  /*0280*/  IADD3 R31, R31, 0x4, RZ ;  /* 0x000000041f1f7810 */ /* 0x000fca0007ffe0ff */
[----:B------:R-:W-:-:S04]  /*0290*/  IMAD.WIDE R20, R31, R24, c[0x0][0x168] ;  /* 0x00005a001f147625 */ /* 0x000fc800078e0218 */
[----:B0-----:R-:W-:Y:S01]  /*02a0*/  IMAD.WIDE R18, R31, R24, c[0x0][0x170] ;  /* 0x00005c001f127625 */ /* 0x001fe200078e0218 */
[----:B------:R0:W4:Y:S04]  /*02b0*/  LDG.E.EF.U16 R12, [R20.64] ;  /* 0x00000004140c7981 */ /* 0x000128000c0e1500 */
[----:B-1----:R-:W4:Y:S01]  /*02c0*/  LDG.E.EL.U16 R26, [R16.64+0x38] ;  /* 0x00003804101a7981 */ /* 0x002f22000c2e1500 */
[----:B------:R-:W-:-:S04]  /*02d0*/  IADD3 R31, R5, 0xc, R6 ;  /* 0x0000000c051f7810 */ /* 0x000fc80007ffe006 */
[----:B------:R-:W-:Y:S02]  /*02e0*/  IADD3 R31, R31, 0x4, RZ ;  /* 0x000000041f1f7810 */ /* 0x000fe40007ffe0ff */
[----:B--2---:R-:W-:-:S05]  /*02f0*/  SHF.L.U32 R28, R28, 0x10, RZ ;  /* 0x000000101c1c7819 */ /* 0x004fca00000006ff */
[----:B------:R-:W-:-:S04]  /*0300*/  FADD R11, RZ, -R28 ;  /* 0x8000001cff0b7221 */ /* 0x000fc80000000000 */
[----:B------:R-:W-:Y:S01]  /*0310*/  FMUL R29, R11, 1.4426950216293334961 ;  /* 0x3fb8aa3b0b1d7820 */ /* 0x000fe20000400000 */
[----:B---3--:R-:W-:Y:S01]  /*0320*/  SHF.L.U32 R25, R25, 0x10, RZ ;  /* 0x0000001019197819 */ /* 0x008fe200000006ff */
[----:B------:R-:W2:Y:S03]  /*0330*/  LDG.E.EL.U16 R11, [R16.64+0x20] ;  /* 0x00002004100b7981 */ /* 0x000ea6000c2e1500 */
[----:B------:R-:W-:Y:S01]  /*0340*/  FSETP.GEU.AND P0, PT, R29, -126, PT ;  /* 0xc2fc00001d00780b */ /* 0x000fe20003f0e000 */
[----:B------:R-:W-:-:S04]  /*0350*/  FADD R15, RZ, -R25 ;  /* 0x80000019ff0f7221 */ /* 0x000fc80000000000 */
[----:B------:R-:W-:Y:S02]  /*0360*/  FMUL R30, R15, 1.4426950216293334961 ;  /* 0x3fb8aa3b0f1e7820 */ /* 0x000fe40000400000 */
[----:B------:R1:W3:Y:S06]  /*0370*/  LDG.E.EF.U16 R15, [R18.64] ;  /* 0x00000004120f7981 */ /* 0x0002ec000c0e1500 */
[----:B------:R-:W-:-:S04]  /*0380*/  @!P0 FMUL R29, R29, 0.5 ;  /* 0x3f0000001d1d8820 */ /* 0x000fc80000400000 */
[----:B------:R-:W0:Y:S01]  /*0390*/  MUFU.EX2 R27, R29 ;  /* 0x0000001d001b7308 */ /* 0x000e220000000800 */
[----:B------:R-:W-:Y:S01]  /*03a0*/  FSETP.GEU.AND P1, PT, R30, -126, PT ;  /* 0xc2fc00001e00780b */ /* 0x000fe20003f2e000 */
[----:B0-----:R-:W-:-:S12]  /*03b0*/  @!P0 FMUL R27, R27, R27 ;  /* 0x0000001b1b1b8220 */ /* 0x001fd80000400000 */
[----:B------:R-:W-:Y:S01]  /*03c0*/  @!P1 FMUL R30, R30, 0.5 ;  /* 0x3f0000001e1e9820 */ /* 0x000fe20000400000 */
[----:B------:R-:W-:-:S03]  /*03d0*/  FADD R20, R27, 1 ;  /* 0x3f8000001b147421 */ /* 0x000fc60000000000 */
[----:B------:R-:W0:Y:S02]  /*03e0*/  MUFU.EX2 R21, R30 ;  /* 0x0000001e00157308 */ /* 0x000e240000000800 */
[----:B------:R-:W-:Y:S01]  /*03f0*/  FSETP.GT.AND P0, PT, R20, 8.50705917302346158658e+37, PT ;  /* 0x7e8000001400780b */ /* 0x000fe20003f04000 */
[----:B0-----:R-:W-:-:S12]  /*0400*/  @!P1 FMUL R21, R21, R21 ;  /* 0x0000001515159220 */ /* 0x001fd80000400000 */
[----:B------:R-:W-:Y:S01]  /*0410*/  @P0 FMUL R20, R20, 0.25 ;  /* 0x3e80000014140820 */ /* 0x000fe20000400000 */
[----:B------:R-:W-:-:S05]  /*0420*/  FADD R36, R21, 1 ;  /* 0x3f80000015247421 */ /* 0x000fca0000000000 */
[----:B------:R-:W0:Y:S01]  /*0430*/  MUFU.RCP R20, R20 ;  /* 0x0000001400147308 */ /* 0x000e220000001000 */
[----:B------:R-:W-:Y:S02]  /*0440*/  FSETP.GT.AND P1, PT, R36, 8.50705917302346158658e+37, PT ;  /* 0x7e8000002400780b */ /* 0x000fe40003f24000 */
[----:B------:R-:W-:-:S04]  /*0450*/  MOV R27, 0x3e800000 ;  /* 0x3e800000001b7802 */ /* 0x000fc80000000f00 */
[----:B-1----:R-:W-:Y:S02]  /*0460*/  FSEL R19, R27, 1, P0 ;  /* 0x3f8000001b137808 */ /* 0x002fe40000000000 */
[----:B------:R-:W-:-:S05]  /*0470*/  IADD3 R30, R5, 0x10, R6 ;  /* 0x00000010051e7810 */ /* 0x000fca0007ffe006 */
[----:B------:R-:W-:Y:S01]  /*0480*/  @P1 FMUL R36, R36, 0.25 ;  /* 0x3e80000024241820 */ /* 0x000fe20000400000 */
[----:B0-----:R-:W-:Y:S01]  /*0490*/  FMUL R19, R20, R19 ;  /* 0x0000001314137220 */ /* 0x001fe20000400000 */
[----:B------:R-:W-:-:S03]  /*04a0*/  IMAD.WIDE R20, R31, R24, c[0x0][0x168] ;  /* 0x00005a001f147625 */ /* 0x000fc600078e0218 */
[----:B------:R-:W-:Y:S01]  /*04b0*/  FMUL R29, R28, R19 ;  /* 0x000000131c1d7220 */ /* 0x000fe20000400000 */
[-C--:B------:R-:W-:Y:S01]  /*04c0*/  IMAD.WIDE R18, R31, R24.reuse, c[0x0][0x170] ;  /* 0x00005c001f127625 */ /* 0x080fe200078e0218 */
[----:B------:R0:W1:Y:S01]  /*04d0*/  MUFU.RCP R28, R36 ;  /* 0x00000024001c7308 */ /* 0x0000620000001000 */
[----:B----4-:R-:W-:Y:S01]  /*04e0*/  SHF.L.U32 R31, R22, 0x10, RZ ;  /* 0x00000010161f7819 */ /* 0x010fe200000006ff */
[----:B------:R4:W3:Y:S01]  /*04f0*/  LDG.E.EF.U16 R32, [R20.64] ;  /* 0x0000000414207981 */ /* 0x0008e2000c0e1500 */
[----:B------:R-:W-:Y:S02]  /*0500*/  SHF.L.U32 R22, R23, 0x10, RZ ;  /* 0x0000001017167819 */ /* 0x000fe400000006ff */
[----:B------:R-:W-:Y:S01]  /*0510*/  IADD3 R23, R30, 0x4, RZ ;  /* 0x000000041e177810 */ /* 0x000fe20007ffe0ff */
[-C--:B------:R-:W-:Y:S01]  /*0520*/  FFMA R34, R31, R29.reuse, R34 ;  /* 0x0000001d1f227223 */ /* 0x080fe20000000022 */
[----:B------:R1:W3:Y:S01]  /*0530*/  LDG.E.EF.U16 R33, [R18.64] ;  /* 0x0000000412217981 */ /* 0x0002e2000c0e1500 */
[----:B------:R-:W-:Y:S01]  /*0540*/  FFMA R35, R22, R29, R35 ;  /* 0x0000001d16237223 */ /* 0x000fe20000000023 */
[----:B------:R-:W-:Y:S01]  /*0550*/  IADD3 R29, R5, 0x14, R6 ;  /* 0x00000014051d7810 */ /* 0x000fe20007ffe006 */
[----:B------:R-:W-:-:S03]  /*0560*/  IMAD.WIDE R30, R23, R24, c[0x0][0x168] ;  /* 0x00005a00171e7625 */ /* 0x000fc600078e0218 */
[----:B------:R-:W-:Y:S02]  /*0570*/  IADD3 R29, R29, 0x4, RZ ;  /* 0x000000041d1d7810 */ /* 0x000fe40007ffe0ff */
[----:B0-----:R0:W3:Y:S01]  /*0580*/  LDG.E.EF.U16 R36, [R30.64] ;  /* 0x000000041e247981 */ /* 0x0010e2000c0e1500 */
[----:B-1----:R-:W-:-:S05]  /*0590*/  FSEL R19, R27, 1, P1 ;  /* 0x3f8000001b137808 */ /* 0x002fca0000800000 */
[----:B------:R-:W-:Y:S01]  /*05a0*/  FMUL R28, R28, R19 ;  /* 0x000000131c1c7220 */ /* 0x000fe20000400000 */
[----:B------:R-:W-:Y:S01]  /*05b0*/  IMAD.WIDE R18, R29, R24, c[0x0][0x168] ;  /* 0x00005a001d127625 */ /* 0x000fe200078e0218 */
[----:B0-----:R-:W-:-:S03]  /*05c0*/  IADD3 R31, R5, 0x18, R6 ;  /* 0x00000018051f7810 */ /* 0x001fc60007ffe006 */
[-C--:B------:R-:W-:Y:S02]  /*05d0*/  IMAD.WIDE R22, R23, R24.reuse, c[0x0][0x170] ;  /* 0x00005c0017167625 */ /* 0x080fe400078e0218 */
[----:B------:R0:W3:Y:S01]  /*05e0*/  LDG.E.EF.U16 R18, [R18.64] ;  /* 0x0000000412127981 */ /* 0x0000e2000c0e1500 */
[----:B------:R-:W-:Y:S01]  /*05f0*/  IADD3 R31, R31, 0x4, RZ ;  /* 0x000000041f1f7810 */ /* 0x000fe20007ffe0ff */
[----:B----4-:R-:W-:Y:S02]  /*0600*/  IMAD.WIDE R20, R29, R24, c[0x0][0x170] ;  /* 0x00005c001d147625 */ /* 0x010fe400078e0218 */
[----:B------:R1:W4:Y:S04]  /*0610*/  LDG.E.EF.U16 R37, [R22.64] ;  /* 0x0000000416257981 */ /* 0x000328000c0e1500 */
[----:B------:R1:W4:Y:S01]  /*0620*/  LDG.E.EF.U16 R20, [R20.64] ;  /* 0x0000000414147981 */ /* 0x000322000c0e1500 */
[----:B0-----:R-:W-:Y:S01]  /*0630*/  FMUL R19, R25, R28 ;  /* 0x0000001c19137220 */ /* 0x001fe20000400000 */
[----:B------:R-:W-:Y:S01]  /*0640*/  IADD3 R25, R5, 0x1c, R6 ;  /* 0x0000001c05197810 */ /* 0x000fe20007ffe006 */
[----:B------:R-:W-:-:S03]  /*0650*/  IMAD.WIDE R28, R31, R24, c[0x0][0x168] ;  /* 0x00005a001f1c7625 */ /* 0x000fc600078e0218 */
[----:B------:R-:W-:Y:S01]  /*0660*/  IADD3 R25, R25, 0x4, RZ ;  /* 0x0000000419197810 */ /* 0x000fe20007ffe0ff */
[-C--:B------:R-:W-:Y:S02]  /*0670*/  IMAD.WIDE R30, R31, R24.reuse, c[0x0][0x170] ;  /* 0x00005c001f1e7625 */ /* 0x080fe400078e0218 */
[----:B------:R-:W4:Y:S02]  /*0680*/  LDG.E.EF.U16 R28, [R28.64] ;  /* 0x000000041c1c7981 */ /* 0x000f24000c0e1500 */
[CC--:B-1----:R-:W-:Y:S02]  /*0690*/  IMAD.WIDE R22, R25.reuse, R24.reuse, c[0x0][0x168] ;  /* 0x00005a0019167625 */ /* 0x0c2fe400078e0218 */
[----:B------:R-:W4:Y:S02]  /*06a0*/  LDG.E.EF.U16 R30, [R30.64] ;  /* 0x000000041e1e7981 */ /* 0x000f24000c0e1500 */
[----:B------:R-:W-:Y:S02]  /*06b0*/  IMAD.WIDE R24, R25, R24, c[0x0][0x170] ;  /* 0x00005c0019187625 */ /* 0x000fe400078e0218 */
[----:B------:R0:W4:Y:S04]  /*06c0*/  LDG.E.EF.U16 R22, [R22.64] ;  /* 0x0000000416167981 */ /* 0x000128000c0e1500 */
[----:B------:R1:W4:Y:S01]  /*06d0*/  LDG.E.EF.U16 R24, [R24.64] ;  /* 0x0000000418187981 */ /* 0x000322000c0e1500 */
[----:B------:R-:W-:-:S02]  /*06e0*/  SHF.L.U32 R7, R7, 0x10, RZ ;  /* 0x0000001007077819 */ /* 0x000fc400000006ff */
[----:B------:R-:W-:-:S03]  /*06f0*/  SHF.L.U32 R8, R8, 0x10, RZ ;  /* 0x0000001008087819 */ /* 0x000fc600000006ff */
[----:B------:R-:W-:Y:S02]  /*0700*/  FFMA R34, R7, R19, R34 ;  /* 0x0000001307227223 */ /* 0x000fe40000000022 */
[----:B------:R-:W-:-:S04]  /*0710*/  FADD R7, RZ, -R8 ;  /* 0x80000008ff077221 */ /* 0x000fc80000000000 */
[----:B------:R-:W-:-:S05]  /*0720*/  FMUL R7, R7, 1.4426950216293334961 ;  /* 0x3fb8aa3b07077820 */ /* 0x000fca0000400000 */
[----:B------:R-:W-:-:S13]  /*0730*/  FSETP.GEU.AND P0, PT, R7, -126, PT ;  /* 0xc2fc00000700780b */ /* 0x000fda0003f0e000 */
[----:B------:R-:W-:-:S04]  /*0740*/  @!P0 FMUL R7, R7, 0.5 ;  /* 0x3f00000007078820 */ /* 0x000fc80000400000 */
[----:B------:R-:W0:Y:S02]  /*0750*/  MUFU.EX2 R21, R7 ;  /* 0x0000000700157308 */ /* 0x000e240000000800 */
[----:B0-----:R-:W-:-:S04]  /*0760*/  @!P0 FMUL R21, R21, R21 ;  /* 0x0000001515158220 */ /* 0x001fc80000400000 */
[----:B------:R-:W-:-:S05]  /*0770*/  FADD R21, R21, 1 ;  /* 0x3f80000015157421 */ /* 0x000fca0000000000 */
[----:B------:R-:W-:Y:S02]  /*0780*/  FSETP.GT.AND P0, PT, R21, 8.50705917302346158658e+37, PT ;  /* 0x7e8000001500780b */ /* 0x000fe40003f04000 */
[----:B------:R-:W-:Y:S02]  /*0790*/  SHF.L.U32 R9, R9, 0x10, RZ ;  /* 0x0000001009097819 */ /* 0x000fe400000006ff */
[----:B-----5:R-:W-:-:S09]  /*07a0*/  SHF.L.U32 R10, R10, 0x10, RZ ;  /* 0x000000100a0a7819 */ /* 0x020fd200000006ff */
[----:B------:R-:W-:Y:S01]  /*07b0*/  @P0 FMUL R21, R21, 0.25 ;  /* 0x3e80000015150820 */ /* 0x000fe20000400000 */
[----:B------:R-:W-:Y:S01]  /*07c0*/  FFMA R35, R9, R19, R35 ;  /* 0x0000001309237223 */ /* 0x000fe20000000023 */
[----:B------:R-:W-:-:S04]  /*07d0*/  FADD R19, RZ, -R10 ;  /* 0x8000000aff137221 */ /* 0x000fc80000000000 */
[----:B------:R-:W0:Y:S01]  /*07e0*/  MUFU.RCP R21, R21 ;  /* 0x0000001500157308 */ /* 0x000e220000001000 */
[----:B------:R-:W-:Y:S01]  /*07f0*/  FMUL R7, R19, 1.4426950216293334961 ;  /* 0x3fb8aa3b13077820 */ /* 0x000fe20000400000 */
[----:B------:R-:W-:-:S04]  /*0800*/  FSEL R9, R27, 1, P0 ;  /* 0x3f8000001b097808 */ /* 0x000fc80000000000 */
[----:B------:R-:W-:Y:S02]  /*0810*/  FSETP.GEU.AND P1, PT, R7, -126, PT ;  /* 0xc2fc00000700780b */ /* 0x000fe40003f2e000 */
[----:B------:R-:W-:Y:S02]  /*0820*/  SHF.L.U32 R19, R12, 0x10, RZ ;  /* 0x000000100c137819 */ /* 0x000fe400000006ff */
[----:B------:R-:W-:Y:S01]  /*0830*/  SHF.L.U32 R13, R13, 0x10, RZ ;  /* 0x000000100d0d7819 */ /* 0x000fe200000006ff */
[----:B0-----:R-:W-:-:S04]  /*0840*/  FMUL R9, R21, R9 ;  /* 0x0000000915097220 */ /* 0x001fc80000400000 */
[----:B------:R-:W-:Y:S01]  /*0850*/  FMUL R8, R8, R9 ;  /* 0x0000000908087220 */ /* 0x000fe20000400000 */
[----:B------:R-:W-:-:S03]  /*0860*/  SHF.L.U32 R14, R14, 0x10, RZ ;  /* 0x000000100e0e7819 */ /* 0x000fc600000006ff */
[----:B------:R-:W-:Y:S01]  /*0870*/  @!P1 FMUL R7, R7, 0.5 ;  /* 0x3f00000007079820 */ /* 0x000fe20000400000 */
[----:B------:R-:W-:Y:S01]  /*0880*/  FADD R12, RZ, -R13 ;  /* 0x8000000dff0c7221 */ /* 0x000fe20000000000 */
[----:B------:R-:W-:-:S03]  /*0890*/  FFMA R34, R19, R8, R34 ;  /* 0x0000000813227223 */ /* 0x000fc60000000022 */
[----:B------:R-:W-:Y:S01]  /*08a0*/  FMUL R12, R12, 1.4426950216293334961 ;  /* 0x3fb8aa3b0c0c7820 */ /* 0x000fe20000400000 */
[----:B------:R-:W0:Y:S01]  /*08b0*/  MUFU.EX2 R7, R7 ;  /* 0x0000000700077308 */ /* 0x000e220000000800 */
[----:B------:R-:W-:-:S03]  /*08c0*/  SHF.L.U32 R26, R26, 0x10, RZ ;  /* 0x000000101a1a7819 */ /* 0x000fc600000006ff */
[----:B------:R-:W-:Y:S01]  /*08d0*/  FSETP.GEU.AND P4, PT, R12, -126, PT ;  /* 0xc2fc00000c00780b */ /* 0x000fe20003f8e000 */
[----:B0-----:R-:W-:Y:S01]  /*08e0*/  @!P1 FMUL R7, R7, R7 ;  /* 0x0000000707079220 */ /* 0x001fe20000400000 */
[----:B--2---:R-:W-:-:S05]  /*08f0*/  SHF.L.U32 R11, R11, 0x10, RZ ;  /* 0x000000100b0b7819 */ /* 0x004fca00000006ff */
[----:B------:R-:W-:-:S04]  /*0900*/  FADD R9, RZ, -R11 ;  /* 0x8000000bff097221 */ /* 0x000fc80000000000 */
[----:B------:R-:W-:Y:S01]  /*0910*/  FMUL R9, R9, 1.4426950216293334961 ;  /* 0x3fb8aa3b09097820 */ /* 0x000fe20000400000 */
[----:B---3--:R-:W-:Y:S01]  /*0920*/  SHF.L.U32 R19, R15, 0x10, RZ ;  /* 0x000000100f137819 */ /* 0x008fe200000006ff */
[----:B------:R-:W-:-:S03]  /*0930*/  FADD R15, RZ, -R14 ;  /* 0x8000000eff0f7221 */ /* 0x000fc60000000000 */
[----:B------:R-:W-:Y:S01]  /*0940*/  FSETP.GEU.AND P3, PT, R9, -126, PT ;  /* 0xc2fc00000900780b */ /* 0x000fe20003f6e000 */
[----:B------:R-:W-:Y:S01]  /*0950*/  FMUL R15, R15, 1.4426950216293334961 ;  /* 0x3fb8aa3b0f0f7820 */ /* 0x000fe20000400000 */
[----:B------:R-:W-:Y:S01]  /*0960*/  FFMA R35, R19, R8, R35 ;  /* 0x0000000813237223 */ /* 0x000fe20000000023 */
[----:B------:R-:W-:-:S03]  /*0970*/  FADD R8, RZ, -R26 ;  /* 0x8000001aff087221 */ /* 0x000fc60000000000 */
[----:B------:R-:W-:Y:S01]  /*0980*/  FSETP.GEU.AND P0, PT, R15, -126, PT ;  /* 0xc2fc00000f00780b */ /* 0x000fe20003f0e000 */
[----:B------:R-:W-:-:S06]  /*0990*/  FMUL R19, R8, 1.4426950216293334961 ;  /* 0x3fb8aa3b08137820 */ /* 0x000fcc0000400000 */
[----:B------:R-:W-:Y:S01]  /*09a0*/  @!P3 FMUL R9, R9, 0.5 ;  /* 0x3f0000000909b820 */ /* 0x000fe20000400000 */
[----:B------:R-:W-:Y:S01]  /*09b0*/  FSETP.GEU.AND P1, PT, R19, -126, PT ;  /* 0xc2fc00001300780b */ /* 0x000fe20003f2e000 */
[----:B------:R-:W-:Y:S02]  /*09c0*/  @!P4 FMUL R12, R12, 0.5 ;  /* 0x3f0000000c0cc820 */ /* 0x000fe40000400000 */
[----:B------:R-:W0:Y:S02]  /*09d0*/  MUFU.EX2 R23, R9 ;  /* 0x0000000900177308 */ /* 0x000e240000000800 */
[----:B------:R-:W-:Y:S01]  /*09e0*/  @!P0 FMUL R15, R15, 0.5 ;  /* 0x3f0000000f0f8820 */ /* 0x000fe20000400000 */
[----:B------:R-:W-:-:S05]  /*09f0*/  FADD R21, R7, 1 ;  /* 0x3f80000007157421 */ /* 0x000fca0000000000 */
[----:B------:R-:W2:Y:S01]  /*0a00*/  MUFU.EX2 R8, R12 ;  /* 0x0000000c00087308 */ /* 0x000ea20000000800 */
[----:B------:R-:W-:Y:S01]  /*0a10*/  FSETP.GT.AND P2, PT, R21, 8.50705917302346158658e+37, PT ;  /* 0x7e8000001500780b */ /* 0x000fe20003f44000 */
[----:B------:R-:W-:-:S06]  /*0a20*/  @!P1 FMUL R19, R19, 0.5 ;  /* 0x3f00000013139820 */ /* 0x000fcc0000400000 */
[----:B------:R-:W3:Y:S01]  /*0a30*/  MUFU.EX2 R15, R15 ;  /* 0x0000000f000f7308 */ /* 0x000ee20000000800 */
[----:B0-----:R-:W-:-:S04]  /*0a40*/  @!P3 FMUL R23, R23, R23 ;  /* 0x000000171717b220 */ /* 0x001fc80000400000 */
[----:B------:R-:W-:-:S03]  /*0a50*/  FADD R23, R23, 1 ;  /* 0x3f80000017177421 */ /* 0x000fc60000000000 */
[----:B------:R-:W0:Y:S01]  /*0a60*/  MUFU.EX2 R7, R19 ;  /* 0x0000001300077308 */ /* 0x000e220000000800 */
[----:B--2---:R-:W-:Y:S01]  /*0a70*/  @!P4 FMUL R8, R8, R8 ;  /* 0x000000080808c220 */ /* 0x004fe20000400000 */
[----:B------:R-:W-:Y:S01]  /*0a80*/  FSETP.GT.AND P4, PT, R23, 8.50705917302346158658e+37, PT ;  /* 0x7e8000001700780b */ /* 0x000fe20003f84000 */
[----:B------:R-:W-:Y:S02]  /*0a90*/  @P2 FMUL R21, R21, 0.25 ;  /* 0x3e80000015152820 */ /* 0x000fe40000400000 */
[----:B-1----:R-:W-:Y:S01]  /*0aa0*/  FADD R25, R8, 1 ;  /* 0x3f80000008197421 */ /* 0x002fe20000000000 */
[----:B---3--:R-:W-:-:S03]  /*0ab0*/  @!P0 FMUL R15, R15, R15 ;  /* 0x0000000f0f0f8220 */ /* 0x008fc60000400000 */
[----:B------:R-:W1:Y:S01]  /*0ac0*/  MUFU.RCP R21, R21 ;  /* 0x0000001500157308 */ /* 0x000e620000001000 */
[----:B------:R-:W-:Y:S01]  /*0ad0*/  FSETP.GT.AND P3, PT, R25, 8.50705917302346158658e+37, PT ;  /* 0x7e8000001900780b */ /* 0x000fe20003f64000 */
[----:B------:R-:W-:Y:S01]  /*0ae0*/  FADD R8, R15, 1 ;  /* 0x3f8000000f087421 */ /* 0x000fe20000000000 */
[----:B0-----:R-:W-:-:S04]  /*0af0*/  @!P1 FMUL R7, R7, R7 ;  /* 0x0000000707079220 */ /* 0x001fc80000400000 */
[----:B------:R-:W-:Y:S01]  /*0b00*/  FSETP.GT.AND P1, PT, R8, 8.50705917302346158658e+37, PT ;  /* 0x7e8000000800780b */ /* 0x000fe20003f24000 */
[----:B------:R-:W-:Y:S01]  /*0b10*/  @P4 FMUL R23, R23, 0.25 ;  /* 0x3e80000017174820 */ /* 0x000fe20000400000 */
[----:B------:R-:W-:-:S03]  /*0b20*/  FSEL R9, R27, 1, P2 ;  /* 0x3f8000001b097808 */ /* 0x000fc60001000000 */
[----:B------:R-:W0:Y:S02]  /*0b30*/  MUFU.RCP R12, R23 ;  /* 0x00000017000c7308 */ /* 0x000e240000001000 */
[----:B------:R-:W-:Y:S01]  /*0b40*/  @P3 FMUL R25, R25, 0.25 ;  /* 0x3e80000019193820 */ /* 0x000fe20000400000 */
[----:B------:R-:W-:Y:S01]  /*0b50*/  FADD R7, R7, 1 ;  /* 0x3f80000007077421 */ /* 0x000fe20000000000 */
[----:B-1----:R-:W-:-:S04]  /*0b60*/  FMUL R15, R21, R9 ;  /* 0x00000009150f7220 */ /* 0x002fc80000400000 */
[----:B------:R-:W1:Y:S01]  /*0b70*/  MUFU.RCP R9, R25 ;  /* 0x0000001900097308 */ /* 0x000e620000001000 */
[----:B------:R-:W-:Y:S01]  /*0b80*/  @P1 FMUL R8, R8, 0.25 ;  /* 0x3e80000008081820 */ /* 0x000fe20000400000 */
[----:B------:R-:W-:Y:S02]  /*0b90*/  FSETP.GT.AND P0, PT, R7, 8.50705917302346158658e+37, PT ;  /* 0x7e8000000700780b */ /* 0x000fe40003f04000 */
[----:B------:R-:W-:Y:S01]  /*0ba0*/  FSEL R19, R27, 1, P4 ;  /* 0x3f8000001b137808 */ /* 0x000fe20002000000 */
[----:B------:R-:W-:-:S03]  /*0bb0*/  FMUL R10, R10, R15 ;  /* 0x0000000f0a0a7220 */ /* 0x000fc60000400000 */
[----:B------:R-:W2:Y:S01]  /*0bc0*/  MUFU.RCP R8, R8 ;  /* 0x0000000800087308 */ /* 0x000ea20000001000 */
[----:B------:R-:W-:Y:S01]  /*0bd0*/  SHF.L.U32 R15, R32, 0x10, RZ ;  /* 0x00000010200f7819 */ /* 0x000fe200000006ff */
[----:B0-----:R-:W-:Y:S01]  /*0be0*/  FMUL R32, R12, R19 ;  /* 0x000000130c207220 */ /* 0x001fe20000400000 */
[----:B------:R-:W-:-:S03]  /*0bf0*/  FSEL R19, R27, 1, P3 ;  /* 0x3f8000001b137808 */ /* 0x000fc60001800000 */
[----:B------:R-:W-:Y:S01]  /*0c00*/  FFMA R34, R15, R10, R34 ;  /* 0x0000000a0f227223 */ /* 0x000fe20000000022 */
[----:B------:R-:W-:Y:S01]  /*0c10*/  SHF.L.U32 R15, R36, 0x10, RZ ;  /* 0x00000010240f7819 */ /* 0x000fe200000006ff */
[----:B-1----:R-:W-:Y:S01]  /*0c20*/  FMUL R36, R9, R19 ;  /* 0x0000001309247220 */ /* 0x002fe20000400000 */
[----:B------:R-:W-:Y:S01]  /*0c30*/  FSEL R9, R27, 1, P1 ;  /* 0x3f8000001b097808 */ /* 0x000fe20000800000 */
[----:B------:R-:W-:Y:S01]  /*0c40*/  @P0 FMUL R7, R7, 0.25 ;  /* 0x3e80000007070820 */ /* 0x000fe20000400000 */
[----:B------:R-:W-:-:S03]  /*0c50*/  FMUL R32, R11, R32 ;  /* 0x000000200b207220 */ /* 0x000fc60000400000 */
[----:B--2---:R-:W-:Y:S01]  /*0c60*/  FMUL R11, R8, R9 ;  /* 0x00000009080b7220 */ /* 0x004fe20000400000 */
[----:B------:R-:W-:Y:S01]  /*0c70*/  FSEL R8, R27, 1, P0 ;  /* 0x3f8000001b087808 */ /* 0x000fe20000000000 */
[----:B------:R-:W0:Y:S01]  /*0c80*/  MUFU.RCP R7, R7 ;  /* 0x0000000700077308 */ /* 0x000e220000001000 */
[----:B------:R-:W-:Y:S02]  /*0c90*/  IADD3 R6, P0, R6, 0x20, RZ ;  /* 0x0000002006067810 */ /* 0x000fe40007f1e0ff */
[----:B------:R-:W-:Y:S02]  /*0ca0*/  SHF.L.U32 R12, R33, 0x10, RZ ;  /* 0x00000010210c7819 */ /* 0x000fe400000006ff */
[----:B------:R-:W-:Y:S02]  /*0cb0*/  IADD3.X R4, RZ, R4, RZ, P0, !PT ;  /* 0x00000004ff047210 */ /* 0x000fe400007fe4ff */
[----:B------:R-:W-:Y:S01]  /*0cc0*/  ISETP.GE.U32.AND P0, PT, R6, 0xbfc, PT ;  /* 0x00000bfc0600780c */ /* 0x000fe20003f06070 */
[----:B------:R-:W-:Y:S01]  /*0cd0*/  FFMA R12, R12, R10, R35 ;  /* 0x0000000a0c0c7223 */ /* 0x000fe20000000023 */
[----:B----4-:R-:W-:-:S02]  /*0ce0*/  SHF.L.U32 R37, R37, 0x10, RZ ;  /* 0x0000001025257819 */ /* 0x010fc400000006ff */
[----:B------:R-:W-:Y:S01]  /*0cf0*/  ISETP.GE.U32.AND.EX P0, PT, R4, RZ, PT, P0 ;  /* 0x000000ff0400720c */ /* 0x000fe20003f06100 */
[----:B------:R-:W-:Y:S01]  /*0d00*/  FFMA R15, R15, R32, R34 ;  /* 0x000000200f0f7223 */ /* 0x000fe20000000022 */
[----:B------:R-:W-:Y:S01]  /*0d10*/  SHF.L.U32 R18, R18, 0x10, RZ ;  /* 0x0000001012127819 */ /* 0x000fe200000006ff */
[----:B------:R-:W-:Y:S01]  /*0d20*/  FMUL R36, R13, R36 ;  /* 0x000000240d247220 */ /* 0x000fe20000400000 */
[----:B------:R-:W-:Y:S01]  /*0d30*/  SHF.L.U32 R9, R20, 0x10, RZ ;  /* 0x0000001014097819 */ /* 0x000fe200000006ff */
[----:B------:R-:W-:Y:S01]  /*0d40*/  FFMA R12, R37, R32, R12 ;  /* 0x00000020250c7223 */ /* 0x000fe2000000000c */
[----:B------:R-:W-:Y:S01]  /*0d50*/  FMUL R11, R14, R11 ;  /* 0x0000000b0e0b7220 */ /* 0x000fe20000400000 */
[----:B------:R-:W-:Y:S01]  /*0d60*/  FFMA R15, R18, R36, R15 ;  /* 0x00000024120f7223 */ /* 0x000fe2000000000f */
[----:B0-----:R-:W-:Y:S01]  /*0d70*/  FMUL R7, R7, R8 ;  /* 0x0000000807077220 */ /* 0x001fe20000400000 */
[----:B------:R-:W-:Y:S01]  /*0d80*/  FFMA R9, R9, R36, R12 ;  /* 0x0000002409097223 */ /* 0x000fe2000000000c */
[----:B------:R-:W-:-:S02]  /*0d90*/  SHF.L.U32 R28, R28, 0x10, RZ ;  /* 0x000000101c1c7819 */ /* 0x000fc400000006ff */
[----:B------:R-:W-:-:S03]  /*0da0*/  SHF.L.U32 R30, R30, 0x10, RZ ;  /* 0x000000101e1e7819 */ /* 0x000fc600000006ff */
[----:B------:R-:W-:Y:S01]  /*0db0*/  FFMA R15, R28, R11, R15 ;  /* 0x0000000b1c0f7223 */ /* 0x000fe2000000000f */
[----:B------:R-:W-:Y:S01]  /*0dc0*/  FMUL R7, R26, R7 ;  /* 0x000000071a077220 */ /* 0x000fe20000400000 */
[----:B------:R-:W-:Y:S02]  /*0dd0*/  IADD3 R16, P1, R16, 0x40, RZ ;  /* 0x0000004010107810 */ /* 0x000fe40007f3e0ff */
[----:B------:R-:W-:Y:S01]  /*0de0*/  SHF.L.U32 R22, R22, 0x10, RZ ;  /* 0x0000001016167819 */ /* 0x000fe200000006ff */
[----:B------:R-:W-:Y:S01]  /*0df0*/  FFMA R9, R30, R11, R9 ;  /* 0x0000000b1e097223 */ /* 0x000fe20000000009 */
[----:B------:R-:W-:Y:S02]  /*0e00*/  SHF.L.U32 R24, R24, 0x10, RZ ;  /* 0x0000001018187819 */ /* 0x000fe400000006ff */
[----:B------:R-:W-:Y:S01]  /*0e10*/  IADD3.X R17, RZ, R17, RZ, P1, !PT ;  /* 0x00000011ff117210 */ /* 0x000fe20000ffe4ff */
[-C--:B------:R-:W-:Y:S02]  /*0e20*/  FFMA R34, R22, R7.reuse, R15 ;  /* 0x0000000716227223 */ /* 0x080fe4000000000f */
[----:B------:R-:W-:Y:S01]  /*0e30*/  FFMA R35, R24, R7, R9 ;  /* 0x0000000718237223 */ /* 0x000fe20000000009 */
[----:B------:R-:W-:Y:S05]  /*0e40*/  @!P0 BRA `(.L_x_2) ;  /* 0xfffff30000008947 */ /* 0x000fea000383ffff */
.L_x_1:
[----:B------:R-:W-:Y:S05]  /*0e50*/  BSYNC B0 ;  /* 0x0000000000007941 */ /* 0x000fea0003800000 */
.L_x_0:
[----:B------:R-:W0:Y:S01]  /*0e60*/  SHFL.BFLY PT, R5, R34, 0x2, 0x1f ;  /* 0x0c401f0022057f89 */ /* 0x000e2200000e0000 */
[----:B------:R-:W-:-:S02]  /*0e70*/  LOP3.LUT R6, R0, 0x3f, RZ, 0xc0, !PT ;  /* 0x0000003f00067812 */ /* 0x000fc400078ec0ff */
[----:B------:R-:W-:Y:S01]  /*0e80*/  LOP3.LUT P0, RZ, R0, 0xc0, RZ, 0xc0, !PT ;  /* 0x000000c000ff7812 */ /* 0x000fe2000780c0ff */
[----:B------:R-:W1:Y:S01]  /*0e90*/  SHFL.BFLY PT, R8, R35, 0x2, 0x1f ;  /* 0x0c401f0023087f89 */ /* 0x000e6200000e0000 */
[----:B------:R-:W-:Y:S02]  /*0ea0*/  LOP3.LUT R3, R3, 0x3f, R0, 0xf8, !PT ;  /* 0x0000003f03037812 */ /* 0x000fe400078ef800 */
[----:B------:R-:W-:Y:S02]  /*0eb0*/  MOV R0, 0x4 ;  /* 0x0000000400007802 */ /* 0x000fe40000000f00 */
[----:B------:R-:W-:Y:S01]  /*0ec0*/  ISETP.LT.AND P0, PT, R3, 0x4800, !P0 ;  /* 0x000048000300780c */ /* 0x000fe20004701270 */
[----:B0-----:R-:W-:Y:S01]  /*0ed0*/  FADD R5, R5, R34 ;  /* 0x0000002205057221 */ /* 0x001fe20000000000 */
[----:B-1----:R-:W-:-:S04]  /*0ee0*/  FADD R8, R8, R35 ;  /* 0x0000002308087221 */ /* 0x002fc80000000000 */
[----:B------:R-:W0:Y:S04]  /*0ef0*/  SHFL.BFLY PT, R4, R5, 0x1, 0x1f ;  /* 0x0c201f0005047f89 */ /* 0x000e2800000e0000 */
[----:B------:R-:W1:Y:S01]  /*0f00*/  SHFL.BFLY PT, R11, R8, 0x1, 0x1f ;  /* 0x0c201f00080b7f89 */ /* 0x000e6200000e0000 */
[----:B0-----:R-:W-:Y:S01]  /*0f10*/  FADD R7, R5, R4 ;  /* 0x0000000405077221 */ /* 0x001fe20000000000 */
[----:B------:R-:W-:Y:S01]  /*0f20*/  IMAD.WIDE R4, R3, R0, c[0x0][0x178] ;  /* 0x00005e0003047625 */ /* 0x000fe200078e0200 */
[----:B-1----:R-:W-:-:S03]  /*0f30*/  FADD R11, R8, R11 ;  /* 0x0000000b080b7221 */ /* 0x002fc60000000000 */
[----:B------:R-:W-:Y:S04]  /*0f40*/  STS [R2.X4], R7 ;  /* 0x0000000702007388 */ /* 0x000fe80000004800 */
[----:B------:R-:W-:Y:S06]  /*0f50*/  BAR.SYNC.DEFER_BLOCKING 0x0 ;  /* 0x0000000000007b1d */ /* 0x000fec0000010000 */
[----:B------:R-:W0:Y:S04]  /*0f60*/  LDS R9, [R6.X4] ;  /* 0x0000000006097984 */ /* 0x000e280000004800 */
[----:B------:R-:W-:Y:S06]  /*0f70*/  BAR.SYNC.DEFER_BLOCKING 0x0 ;  /* 0x0000000000007b1d */ /* 0x000fec0000010000 */
[----:B------:R1:W-:Y:S04]  /*0f80*/  STS [R2.X4], R11 ;  /* 0x0000000b02007388 */ /* 0x0003e80000004800 */
[----:B------:R-:W-:Y:S06]  /*0f90*/  BAR.SYNC.DEFER_BLOCKING 0x0 ;  /* 0x0000000000007b1d */ /* 0x000fec0000010000 */
[----:B0-----:R1:W-:Y:S01]  /*0fa0*/  @P0 STG.E [R4.64], R9 ;  /* 0x0000000904000986 */ /* 0x0013e2000c101904 */
[----:B------:R-:W-:Y:S05]  /*0fb0*/  @!P0 EXIT ;  /* 0x000000000000894d */ /* 0x000fea0003800000 */
[----:B-1----:R-:W0:Y:S01]  /*0fc0*/  LDS R5, [R6.X4] ;  /* 0x0000000006057984 */ /* 0x002e220000004800 */
[----:B------:R-:W-:-:S05]  /*0fd0*/  IMAD.WIDE R2, R3, R0, c[0x0][0x180] ;  /* 0x0000600003027625 */ /* 0x000fca00078e0200 */
[----:B0-----:R-:W-:Y:S01]  /*0fe0*/  STG.E [R2.64], R5 ;  /* 0x0000000502007986 */ /* 0x001fe2000c101904 */
[----:B------:R-:W-:Y:S05]  /*0ff0*/  EXIT ;  /* 0x000000000000794d */ /* 0x000fea0003800000 */
.L_x_3:
[----:B------:R-:W-:-:S00]  /*1000*/  BRA `(.L_x_3) ;  /* 0xfffffff000007947 */ /* 0x000fc0000383ffff */
[----:B------:R-:W-:-:S00]  /*1010*/  NOP ;  /* 0x0000000000007918 */ /* 0x000fc00000000000 */
        /* <DEDUP_REMOVED lines=14> */
.L_x_4:


//--------------------- .nv.shared.triton_red_fused_addmm_0 --------------------------
	.section	.nv.shared.triton_red_fused_addmm_0,"aw",@nobits
	.sectionflags	@""
	.align	16
